//
// Generated by NVIDIA NVVM Compiler
//
// Compiler Build ID: CL-36424714
// Cuda compilation tools, release 13.0, V13.0.88
// Based on NVVM 20.0.0
//

.version 9.0
.target sm_100
.address_size 64

	// .globl	_Z24complement_matrix_kernelPiS_ii

.visible .entry _Z24complement_matrix_kernelPiS_ii(
	.param .u64 .ptr .align 1 _Z24complement_matrix_kernelPiS_ii_param_0,
	.param .u64 .ptr .align 1 _Z24complement_matrix_kernelPiS_ii_param_1,
	.param .u32 _Z24complement_matrix_kernelPiS_ii_param_2,
	.param .u32 _Z24complement_matrix_kernelPiS_ii_param_3
)
{
	.reg .pred 	%p<8>;
	.reg .b32 	%r<16>;
	.reg .b64 	%rd<11>;

	ld.param.u64 	%rd3, [_Z24complement_matrix_kernelPiS_ii_param_0];
	ld.param.u64 	%rd4, [_Z24complement_matrix_kernelPiS_ii_param_1];
	ld.param.u32 	%r4, [_Z24complement_matrix_kernelPiS_ii_param_2];
	ld.param.u32 	%r6, [_Z24complement_matrix_kernelPiS_ii_param_3];
	cvta.to.global.u64 	%rd1, %rd4;
	cvta.to.global.u64 	%rd2, %rd3;
	mov.u32 	%r7, %ctaid.x;
	mov.u32 	%r8, %tid.x;
	setp.eq.s32 	%p1, %r7, 0;
	add.s32 	%r9, %r4, -1;
	setp.ge.s32 	%p2, %r7, %r9;
	setp.eq.s32 	%p3, %r8, 0;
	or.pred  	%p4, %p1, %p3;
	or.pred  	%p5, %p4, %p2;
	add.s32 	%r10, %r6, -1;
	setp.ge.s32 	%p6, %r8, %r10;
	or.pred  	%p7, %p5, %p6;
	@%p7 bra 	$L__BB0_2;
	mad.lo.s32 	%r13, %r6, %r7, %r8;
	mul.wide.s32 	%rd8, %r13, 4;
	add.s64 	%rd9, %rd2, %rd8;
	ld.global.u32 	%r14, [%rd9];
	not.b32 	%r15, %r14;
	add.s64 	%rd10, %rd1, %rd8;
	st.global.u32 	[%rd10], %r15;
	bra.uni 	$L__BB0_3;
$L__BB0_2:
	mad.lo.s32 	%r11, %r6, %r7, %r8;
	mul.wide.s32 	%rd5, %r11, 4;
	add.s64 	%rd6, %rd2, %rd5;
	ld.global.u32 	%r12, [%rd6];
	add.s64 	%rd7, %rd1, %rd5;
	st.global.u32 	[%rd7], %r12;
$L__BB0_3:
	ret;

}


// ===== COMPILED SASS (sm_100) =====

	.target	sm_100

	.elftype	@"ET_EXEC"


//--------------------- .note.nv.tkinfo           --------------------------
	.section	.note.nv.tkinfo,"",@"SHT_NOTE"
	.sectionflags	@"SHF_NOTE_NV_TKINFO"
	.tkinfo
        /*0018*/ 	.word	0x00000002
        /*0030*/ 	.string	""
        /*0030*/ 	.string	"ptxas"
        /*0030*/ 	.string	"Cuda compilation tools, release 13.0, V13.0.88"
        /*0030*/ 	.string	"Build cuda_13.0.r13.0/compiler.36424714_0"
        /*0030*/ 	.string	"-arch sm_100 -m 64 "



//--------------------- .note.nv.cuinfo           --------------------------
	.section	.note.nv.cuinfo,"",@"SHT_NOTE"
	.sectionflags	@"SHF_NOTE_NV_CUINFO"
        /*0018*/ 	.short	0x0002
        /*001a*/ 	.short	0x0064
        /*001c*/ 	.short	0x0082
	.zero		2


//--------------------- .nv.info                  --------------------------
	.section	.nv.info,"",@"SHT_CUDA_INFO"
	.align	4


	//----- nvinfo : EIATTR_REGCOUNT
	.align		4
        /*0000*/ 	.byte	0x04, 0x2f
        /*0002*/ 	.short	(.L_1 - .L_0)
	.align		4
.L_0:
        /*0004*/ 	.word	index@(_Z24complement_matrix_kernelPiS_ii)
        /*0008*/ 	.word	0x0000000a


	//----- nvinfo : EIATTR_FRAME_SIZE
	.align		4
.L_1:
        /*000c*/ 	.byte	0x04, 0x11
        /*000e*/ 	.short	(.L_3 - .L_2)
	.align		4
.L_2:
        /*0010*/ 	.word	index@(_Z24complement_matrix_kernelPiS_ii)
        /*0014*/ 	.word	0x00000000


	//----- nvinfo : EIATTR_MIN_STACK_SIZE
	.align		4
.L_3:
        /*0018*/ 	.byte	0x04, 0x12
        /*001a*/ 	.short	(.L_5 - .L_4)
	.align		4
.L_4:
        /*001c*/ 	.word	index@(_Z24complement_matrix_kernelPiS_ii)
        /*0020*/ 	.word	0x00000000
.L_5:


//--------------------- .nv.compat                --------------------------
	.section	.nv.compat,"",@"SHT_CUDA_COMPAT_INFO"
	.align	4
        /*0000*/ 	.byte	0x02, 0x09, 0x00, 0x00, 0x02, 0x02, 0x01, 0x00, 0x02, 0x05, 0x05, 0x00, 0x03, 0x07, 0x01, 0x01
        /*0010*/ 	.byte	0x02, 0x03, 0x00, 0x00, 0x02, 0x06, 0x01, 0x00, 0x04, 0x0b, 0x08, 0x00, 0x09, 0x00, 0x00, 0x00
        /*0020*/ 	.byte	0x00, 0x00, 0x00, 0x00


//--------------------- .nv.info._Z24complement_matrix_kernelPiS_ii --------------------------
	.section	.nv.info._Z24complement_matrix_kernelPiS_ii,"",@"SHT_CUDA_INFO"
	.sectionflags	@""
	.align	4


	//----- nvinfo : EIATTR_CUDA_API_VERSION
	.align		4
        /*0000*/ 	.byte	0x04, 0x37
        /*0002*/ 	.short	(.L_7 - .L_6)
.L_6:
        /*0004*/ 	.word	0x00000082


	//----- nvinfo : EIATTR_KPARAM_INFO
	.align		4
.L_7:
        /*0008*/ 	.byte	0x04, 0x17
        /*000a*/ 	.short	(.L_9 - .L_8)
.L_8:
        /*000c*/ 	.word	0x00000000
        /*0010*/ 	.short	0x0003
        /*0012*/ 	.short	0x0014
        /*0014*/ 	.byte	0x00, 0xf0, 0x11, 0x00


	//----- nvinfo : EIATTR_KPARAM_INFO
	.align		4
.L_9:
        /*0018*/ 	.byte	0x04, 0x17
        /*001a*/ 	.short	(.L_11 - .L_10)
.L_10:
        /*001c*/ 	.word	0x00000000
        /*0020*/ 	.short	0x0002
        /*0022*/ 	.short	0x0010
        /*0024*/ 	.byte	0x00, 0xf0, 0x11, 0x00


	//----- nvinfo : EIATTR_KPARAM_INFO
	.align		4
.L_11:
        /*0028*/ 	.byte	0x04, 0x17
        /*002a*/ 	.short	(.L_13 - .L_12)
.L_12:
        /*002c*/ 	.word	0x00000000
        /*0030*/ 	.short	0x0001
        /*0032*/ 	.short	0x0008
        /*0034*/ 	.byte	0x00, 0xf5, 0x21, 0x00


	//----- nvinfo : EIATTR_KPARAM_INFO
	.align		4
.L_13:
        /*0038*/ 	.byte	0x04, 0x17
        /*003a*/ 	.short	(.L_15 - .L_14)
.L_14:
        /*003c*/ 	.word	0x00000000
        /*0040*/ 	.short	0x0000
        /*0042*/ 	.short	0x0000
        /*0044*/ 	.byte	0x00, 0xf5, 0x21, 0x00


	//----- nvinfo : EIATTR_SPARSE_MMA_MASK
	.align		4
.L_15:
        /*0048*/ 	.byte	0x03, 0x50
        /*004a*/ 	.short	0x0000


	//----- nvinfo : EIATTR_MAXREG_COUNT
	.align		4
        /*004c*/ 	.byte	0x03, 0x1b
        /*004e*/ 	.short	0x00ff


	//----- nvinfo : EIATTR_MERCURY_ISA_VERSION
	.align		4
        /*0050*/ 	.byte	0x03, 0x5f
        /*0052*/ 	.short	0x0101


	//----- nvinfo : EIATTR_VRC_CTA_INIT_COUNT
	.align		4
        /*0054*/ 	.byte	0x02, 0x4a
	.zero		1
	.zero		1


	//----- nvinfo : EIATTR_EXIT_INSTR_OFFSETS
	.align		4
        /*0058*/ 	.byte	0x04, 0x1c
        /*005a*/ 	.short	(.L_17 - .L_16)


	//   ....[0]....
.L_16:
        /*005c*/ 	.word	0x00000140


	//   ....[1]....
        /*0060*/ 	.word	0x000001c0


	//----- nvinfo : EIATTR_CRS_STACK_SIZE
	.align		4
.L_17:
        /*0064*/ 	.byte	0x04, 0x1e
        /*0066*/ 	.short	(.L_19 - .L_18)
.L_18:
        /*0068*/ 	.word	0x00000000


	//----- nvinfo : EIATTR_CBANK_PARAM_SIZE
	.align		4
.L_19:
        /*006c*/ 	.byte	0x03, 0x19
        /*006e*/ 	.short	0x0018


	//----- nvinfo : EIATTR_PARAM_CBANK
	.align		4
        /*0070*/ 	.byte	0x04, 0x0a
        /*0072*/ 	.short	(.L_21 - .L_20)
	.align		4
.L_20:
        /*0074*/ 	.word	index@(.nv.constant0._Z24complement_matrix_kernelPiS_ii)
        /*0078*/ 	.short	0x0380
        /*007a*/ 	.short	0x0018


	//----- nvinfo : EIATTR_SW_WAR
	.align		4
.L_21:
        /*007c*/ 	.byte	0x04, 0x36
        /*007e*/ 	.short	(.L_23 - .L_22)
.L_22:
        /*0080*/ 	.word	0x00000008
.L_23:


//--------------------- .nv.callgraph             --------------------------
	.section	.nv.callgraph,"",@"SHT_CUDA_CALLGRAPH"
	.align	4
	.sectionentsize	8
	.align		4
        /*0000*/ 	.word	0x00000000
	.align		4
        /*0004*/ 	.word	0xffffffff
	.align		4
        /*0008*/ 	.word	0x00000000
	.align		4
        /*000c*/ 	.word	0xfffffffe
	.align		4
        /*0010*/ 	.word	0x00000000
	.align		4
        /*0014*/ 	.word	0xfffffffd
	.align		4
        /*0018*/ 	.word	0x00000000
	.align		4
        /*001c*/ 	.word	0xfffffffc


//--------------------- .text._Z24complement_matrix_kernelPiS_ii --------------------------
	.section	.text._Z24complement_matrix_kernelPiS_ii,"ax",@progbits
	.align	128
        .global         _Z24complement_matrix_kernelPiS_ii
        .type           _Z24complement_matrix_kernelPiS_ii,@function
        .size           _Z24complement_matrix_kernelPiS_ii,(.L_x_2 - _Z24complement_matrix_kernelPiS_ii)
        .other          _Z24complement_matrix_kernelPiS_ii,@"STO_CUDA_ENTRY STV_DEFAULT"
_Z24complement_matrix_kernelPiS_ii:
.text._Z24complement_matrix_kernelPiS_ii:
[----:B------:R-:W-:Y:S01]  /*0000*/  LDC R1, c[0x0][0x37c] ;  /* 0x0000df00ff017b82 */ /* 0x000fe20000000800 */
[----:B------:R-:W0:Y:S07]  /*0010*/  S2R R4, SR_TID.X ;  /* 0x0000000000047919 */ /* 0x000e2e0000002100 */
[----:B------:R-:W1:Y:S01]  /*0020*/  LDC.64 R6, c[0x0][0x390] ;  /* 0x0000e400ff067b82 */ /* 0x000e620000000a00 */
[----:B------:R-:W2:Y:S07]  /*0030*/  LDCU.64 UR4, c[0x0][0x358] ;  /* 0x00006b00ff0477ac */ /* 0x000eae0008000a00 */
[----:B------:R-:W3:Y:S01]  /*0040*/  S2UR UR6, SR_CTAID.X ;  /* 0x00000000000679c3 */ /* 0x000ee20000002500 */
[----:B-1----:R-:W-:-:S02]  /*0050*/  IADD3 R0, PT, PT, R6, -0x1, RZ ;  /* 0xffffffff06007810 */ /* 0x002fc40007ffe0ff */
[----:B------:R-:W-:Y:S02]  /*0060*/  IADD3 R2, PT, PT, R7, -0x1, RZ ;  /* 0xffffffff07027810 */ /* 0x000fe40007ffe0ff */
[----:B0-----:R-:W-:-:S04]  /*0070*/  ISETP.NE.AND P0, PT, R4, RZ, PT ;  /* 0x000000ff0400720c */ /* 0x001fc80003f05270 */
[----:B---3--:R-:W-:-:S04]  /*0080*/  ISETP.EQ.OR P0, PT, RZ, UR6, !P0 ;  /* 0x00000006ff007c0c */ /* 0x008fc8000c702670 */
[----:B------:R-:W-:-:S04]  /*0090*/  ISETP.LE.OR P0, PT, R0, UR6, P0 ;  /* 0x0000000600007c0c */ /* 0x000fc80008703670 */
[----:B------:R-:W-:-:S13]  /*00a0*/  ISETP.GE.OR P0, PT, R4, R2, P0 ;  /* 0x000000020400720c */ /* 0x000fda0000706670 */
[----:B--2---:R-:W-:Y:S05]  /*00b0*/  @P0 BRA `(.L_x_0) ;  /* 0x0000000000240947 */ /* 0x004fea0003800000 */
[----:B------:R-:W0:Y:S01]  /*00c0*/  LDC.64 R2, c[0x0][0x380] ;  /* 0x0000e000ff027b82 */ /* 0x000e220000000a00 */
[----:B------:R-:W-:-:S07]  /*00d0*/  IMAD R7, R7, UR6, R4 ;  /* 0x0000000607077c24 */ /* 0x000fce000f8e0204 */
[----:B------:R-:W1:Y:S01]  /*00e0*/  LDC.64 R4, c[0x0][0x388] ;  /* 0x0000e200ff047b82 */ /* 0x000e620000000a00 */
[----:B0-----:R-:W-:-:S06]  /*00f0*/  IMAD.WIDE R2, R7, 0x4, R2 ;  /* 0x0000000407027825 */ /* 0x001fcc00078e0202 */
[----:B------:R-:W2:Y:S01]  /*0100*/  LDG.E R2, desc[UR4][R2.64] ;  /* 0x0000000402027981 */ /* 0x000ea2000c1e1900 */
[----:B-1----:R-:W-:Y:S01]  /*0110*/  IMAD.WIDE R4, R7, 0x4, R4 ;  /* 0x0000000407047825 */ /* 0x002fe200078e0204 */
[----:B--2---:R-:W-:-:S05]  /*0120*/  LOP3.LUT R7, RZ, R2, RZ, 0x33, !PT ;  /* 0x00000002ff077212 */ /* 0x004fca00078e33ff */
[----:B------:R-:W-:Y:S01]  /*0130*/  STG.E desc[UR4][R4.64], R7 ;  /* 0x0000000704007986 */ /* 0x000fe2000c101904 */
[----:B------:R-:W-:Y:S05]  /*0140*/  EXIT ;  /* 0x000000000000794d */ /* 0x000fea0003800000 */
.L_x_0:
[----:B------:R-:W0:Y:S01]  /*0150*/  LDC.64 R2, c[0x0][0x380] ;  /* 0x0000e000ff027b82 */ /* 0x000e220000000a00 */
[----:B------:R-:W-:-:S07]  /*0160*/  IMAD R7, R7, UR6, R4 ;  /* 0x0000000607077c24 */ /* 0x000fce000f8e0204 */
[----:B------:R-:W1:Y:S01]  /*0170*/  LDC.64 R4, c[0x0][0x388] ;  /* 0x0000e200ff047b82 */ /* 0x000e620000000a00 */
[----:B0-----:R-:W-:-:S06]  /*0180*/  IMAD.WIDE R2, R7, 0x4, R2 ;  /* 0x0000000407027825 */ /* 0x001fcc00078e0202 */
[----:B------:R-:W2:Y:S01]  /*0190*/  LDG.E R3, desc[UR4][R2.64] ;  /* 0x0000000402037981 */ /* 0x000ea2000c1e1900 */
[----:B-1----:R-:W-:-:S05]  /*01a0*/  IMAD.WIDE R4, R7, 0x4, R4 ;  /* 0x0000000407047825 */ /* 0x002fca00078e0204 */
[----:B--2---:R-:W-:Y:S01]  /*01b0*/  STG.E desc[UR4][R4.64], R3 ;  /* 0x0000000304007986 */ /* 0x004fe2000c101904 */
[----:B------:R-:W-:Y:S05]  /*01c0*/  EXIT ;  /* 0x000000000000794d */ /* 0x000fea0003800000 */
.L_x_1:
[----:B------:R-:W-:-:S00]  /*01d0*/  BRA `(.L_x_1) ;  /* 0xfffffffc00fc7947 */ /* 0x000fc0000383ffff */
[----:B------:R-:W-:-:S00]  /*01e0*/  NOP ;  /* 0x0000000000007918 */ /* 0x000fc00000000000 */
        /* <DEDUP_REMOVED lines=9> */
.L_x_2:


//--------------------- .nv.shared.reserved.0     --------------------------
	.section	.nv.shared.reserved.0,"aw",@nobits
	.weak		__nv_reservedSMEM_offset_0_alias
	.size		__nv_reservedSMEM_offset_0_alias, 0, 64
	.other		__nv_reservedSMEM_offset_0_alias,@"STO_CUDA_RESERVED_SHARED STV_DEFAULT"
__nv_reservedSMEM_offset_0_alias:
	.zero		0
	.zero		64


//--------------------- .nv.constant0._Z24complement_matrix_kernelPiS_ii --------------------------
	.section	.nv.constant0._Z24complement_matrix_kernelPiS_ii,"a",@progbits
	.sectionflags	@""
	.align	4
.nv.constant0._Z24complement_matrix_kernelPiS_ii:
	.zero		920


//--------------------- SYMBOLS --------------------------

	.type		.nv.reservedSmem.offset0,@object
	.size		.nv.reservedSmem.offset0,0x4
